//
// Generated by NVIDIA NVVM Compiler
//
// Compiler Build ID: CL-36424714
// Cuda compilation tools, release 13.0, V13.0.88
// Based on NVVM 20.0.0
//

.version 9.0
.target sm_100
.address_size 64

	// .globl	_Z9saxpy_gpuiffPf

.visible .entry _Z9saxpy_gpuiffPf(
	.param .u32 _Z9saxpy_gpuiffPf_param_0,
	.param .f32 _Z9saxpy_gpuiffPf_param_1,
	.param .f32 _Z9saxpy_gpuiffPf_param_2,
	.param .u64 .ptr .align 1 _Z9saxpy_gpuiffPf_param_3
)
{
	.reg .pred 	%p<2>;
	.reg .b32 	%r<6>;
	.reg .b32 	%f<5>;
	.reg .b64 	%rd<5>;

	ld.param.u32 	%r2, [_Z9saxpy_gpuiffPf_param_0];
	ld.param.f32 	%f1, [_Z9saxpy_gpuiffPf_param_1];
	ld.param.f32 	%f2, [_Z9saxpy_gpuiffPf_param_2];
	ld.param.u64 	%rd1, [_Z9saxpy_gpuiffPf_param_3];
	mov.u32 	%r3, %ctaid.x;
	mov.u32 	%r4, %ntid.x;
	mov.u32 	%r5, %tid.x;
	mad.lo.s32 	%r1, %r3, %r4, %r5;
	setp.ge.s32 	%p1, %r1, %r2;
	@%p1 bra 	$L__BB0_2;
	cvta.to.global.u64 	%rd2, %rd1;
	mul.wide.s32 	%rd3, %r1, 4;
	add.s64 	%rd4, %rd2, %rd3;
	ld.global.f32 	%f3, [%rd4];
	fma.rn.f32 	%f4, %f1, %f3, %f2;
	st.global.f32 	[%rd4], %f4;
$L__BB0_2:
	ret;

}


// ===== COMPILED SASS (sm_100) =====

	.target	sm_100

	.elftype	@"ET_EXEC"


//--------------------- .note.nv.tkinfo           --------------------------
	.section	.note.nv.tkinfo,"",@"SHT_NOTE"
	.sectionflags	@"SHF_NOTE_NV_TKINFO"
	.tkinfo
        /*0018*/ 	.word	0x00000002
        /*0030*/ 	.string	""
        /*0030*/ 	.string	"ptxas"
        /*0030*/ 	.string	"Cuda compilation tools, release 13.0, V13.0.88"
        /*0030*/ 	.string	"Build cuda_13.0.r13.0/compiler.36424714_0"
        /*0030*/ 	.string	"-arch sm_100 -m 64 "



//--------------------- .note.nv.cuinfo           --------------------------
	.section	.note.nv.cuinfo,"",@"SHT_NOTE"
	.sectionflags	@"SHF_NOTE_NV_CUINFO"
        /*0018*/ 	.short	0x0002
        /*001a*/ 	.short	0x0064
        /*001c*/ 	.short	0x0082
	.zero		2


//--------------------- .nv.info                  --------------------------
	.section	.nv.info,"",@"SHT_CUDA_INFO"
	.align	4


	//----- nvinfo : EIATTR_REGCOUNT
	.align		4
        /*0000*/ 	.byte	0x04, 0x2f
        /*0002*/ 	.short	(.L_1 - .L_0)
	.align		4
.L_0:
        /*0004*/ 	.word	index@(_Z9saxpy_gpuiffPf)
        /*0008*/ 	.word	0x00000008


	//----- nvinfo : EIATTR_FRAME_SIZE
	.align		4
.L_1:
        /*000c*/ 	.byte	0x04, 0x11
        /*000e*/ 	.short	(.L_3 - .L_2)
	.align		4
.L_2:
        /*0010*/ 	.word	index@(_Z9saxpy_gpuiffPf)
        /*0014*/ 	.word	0x00000000


	//----- nvinfo : EIATTR_MIN_STACK_SIZE
	.align		4
.L_3:
        /*0018*/ 	.byte	0x04, 0x12
        /*001a*/ 	.short	(.L_5 - .L_4)
	.align		4
.L_4:
        /*001c*/ 	.word	index@(_Z9saxpy_gpuiffPf)
        /*0020*/ 	.word	0x00000000
.L_5:


//--------------------- .nv.compat                --------------------------
	.section	.nv.compat,"",@"SHT_CUDA_COMPAT_INFO"
	.align	4
        /*0000*/ 	.byte	0x02, 0x09, 0x00, 0x00, 0x02, 0x02, 0x01, 0x00, 0x02, 0x05, 0x05, 0x00, 0x03, 0x07, 0x01, 0x01
        /*0010*/ 	.byte	0x02, 0x03, 0x00, 0x00, 0x02, 0x06, 0x01, 0x00, 0x04, 0x0b, 0x08, 0x00, 0x09, 0x00, 0x00, 0x00
        /*0020*/ 	.byte	0x00, 0x00, 0x00, 0x00


//--------------------- .nv.info._Z9saxpy_gpuiffPf --------------------------
	.section	.nv.info._Z9saxpy_gpuiffPf,"",@"SHT_CUDA_INFO"
	.sectionflags	@""
	.align	4


	//----- nvinfo : EIATTR_CUDA_API_VERSION
	.align		4
        /*0000*/ 	.byte	0x04, 0x37
        /*0002*/ 	.short	(.L_7 - .L_6)
.L_6:
        /*0004*/ 	.word	0x00000082


	//----- nvinfo : EIATTR_KPARAM_INFO
	.align		4
.L_7:
        /*0008*/ 	.byte	0x04, 0x17
        /*000a*/ 	.short	(.L_9 - .L_8)
.L_8:
        /*000c*/ 	.word	0x00000000
        /*0010*/ 	.short	0x0003
        /*0012*/ 	.short	0x0010
        /*0014*/ 	.byte	0x00, 0xf5, 0x21, 0x00


	//----- nvinfo : EIATTR_KPARAM_INFO
	.align		4
.L_9:
        /*0018*/ 	.byte	0x04, 0x17
        /*001a*/ 	.short	(.L_11 - .L_10)
.L_10:
        /*001c*/ 	.word	0x00000000
        /*0020*/ 	.short	0x0002
        /*0022*/ 	.short	0x0008
        /*0024*/ 	.byte	0x00, 0xf0, 0x11, 0x00


	//----- nvinfo : EIATTR_KPARAM_INFO
	.align		4
.L_11:
        /*0028*/ 	.byte	0x04, 0x17
        /*002a*/ 	.short	(.L_13 - .L_12)
.L_12:
        /*002c*/ 	.word	0x00000000
        /*0030*/ 	.short	0x0001
        /*0032*/ 	.short	0x0004
        /*0034*/ 	.byte	0x00, 0xf0, 0x11, 0x00


	//----- nvinfo : EIATTR_KPARAM_INFO
	.align		4
.L_13:
        /*0038*/ 	.byte	0x04, 0x17
        /*003a*/ 	.short	(.L_15 - .L_14)
.L_14:
        /*003c*/ 	.word	0x00000000
        /*0040*/ 	.short	0x0000
        /*0042*/ 	.short	0x0000
        /*0044*/ 	.byte	0x00, 0xf0, 0x11, 0x00


	//----- nvinfo : EIATTR_SPARSE_MMA_MASK
	.align		4
.L_15:
        /*0048*/ 	.byte	0x03, 0x50
        /*004a*/ 	.short	0x0000


	//----- nvinfo : EIATTR_MAXREG_COUNT
	.align		4
        /*004c*/ 	.byte	0x03, 0x1b
        /*004e*/ 	.short	0x00ff


	//----- nvinfo : EIATTR_MERCURY_ISA_VERSION
	.align		4
        /*0050*/ 	.byte	0x03, 0x5f
        /*0052*/ 	.short	0x0101


	//----- nvinfo : EIATTR_VRC_CTA_INIT_COUNT
	.align		4
        /*0054*/ 	.byte	0x02, 0x4a
	.zero		1
	.zero		1


	//----- nvinfo : EIATTR_EXIT_INSTR_OFFSETS
	.align		4
        /*0058*/ 	.byte	0x04, 0x1c
        /*005a*/ 	.short	(.L_17 - .L_16)


	//   ....[0]....
.L_16:
        /*005c*/ 	.word	0x00000070


	//   ....[1]....
        /*0060*/ 	.word	0x00000100


	//----- nvinfo : EIATTR_CBANK_PARAM_SIZE
	.align		4
.L_17:
        /*0064*/ 	.byte	0x03, 0x19
        /*0066*/ 	.short	0x0018


	//----- nvinfo : EIATTR_PARAM_CBANK
	.align		4
        /*0068*/ 	.byte	0x04, 0x0a
        /*006a*/ 	.short	(.L_19 - .L_18)
	.align		4
.L_18:
        /*006c*/ 	.word	index@(.nv.constant0._Z9saxpy_gpuiffPf)
        /*0070*/ 	.short	0x0380
        /*0072*/ 	.short	0x0018


	//----- nvinfo : EIATTR_SW_WAR
	.align		4
.L_19:
        /*0074*/ 	.byte	0x04, 0x36
        /*0076*/ 	.short	(.L_21 - .L_20)
.L_20:
        /*0078*/ 	.word	0x00000008
.L_21:


//--------------------- .nv.callgraph             --------------------------
	.section	.nv.callgraph,"",@"SHT_CUDA_CALLGRAPH"
	.align	4
	.sectionentsize	8
	.align		4
        /*0000*/ 	.word	0x00000000
	.align		4
        /*0004*/ 	.word	0xffffffff
	.align		4
        /*0008*/ 	.word	0x00000000
	.align		4
        /*000c*/ 	.word	0xfffffffe
	.align		4
        /*0010*/ 	.word	0x00000000
	.align		4
        /*0014*/ 	.word	0xfffffffd
	.align		4
        /*0018*/ 	.word	0x00000000
	.align		4
        /*001c*/ 	.word	0xfffffffc


//--------------------- .text._Z9saxpy_gpuiffPf   --------------------------
	.section	.text._Z9saxpy_gpuiffPf,"ax",@progbits
	.align	128
        .global         _Z9saxpy_gpuiffPf
        .type           _Z9saxpy_gpuiffPf,@function
        .size           _Z9saxpy_gpuiffPf,(.L_x_1 - _Z9saxpy_gpuiffPf)
        .other          _Z9saxpy_gpuiffPf,@"STO_CUDA_ENTRY STV_DEFAULT"
_Z9saxpy_gpuiffPf:
.text._Z9saxpy_gpuiffPf:
[----:B------:R-:W-:Y:S01]  /*0000*/  LDC R1, c[0x0][0x37c] ;  /* 0x0000df00ff017b82 */ /* 0x000fe20000000800 */
[----:B------:R-:W0:Y:S07]  /*0010*/  S2R R0, SR_TID.X ;  /* 0x0000000000007919 */ /* 0x000e2e0000002100 */
[----:B------:R-:W0:Y:S01]  /*0020*/  S2UR UR4, SR_CTAID.X ;  /* 0x00000000000479c3 */ /* 0x000e220000002500 */
[----:B------:R-:W1:Y:S07]  /*0030*/  LDCU UR5, c[0x0][0x380] ;  /* 0x00007000ff0577ac */ /* 0x000e6e0008000800 */
[----:B------:R-:W0:Y:S02]  /*0040*/  LDC R5, c[0x0][0x360] ;  /* 0x0000d800ff057b82 */ /* 0x000e240000000800 */
[----:B0-----:R-:W-:-:S05]  /*0050*/  IMAD R5, R5, UR4, R0 ;  /* 0x0000000405057c24 */ /* 0x001fca000f8e0200 */
[----:B-1----:R-:W-:-:S13]  /*0060*/  ISETP.GE.AND P0, PT, R5, UR5, PT ;  /* 0x0000000505007c0c */ /* 0x002fda000bf06270 */
[----:B------:R-:W-:Y:S05]  /*0070*/  @P0 EXIT ;  /* 0x000000000000094d */ /* 0x000fea0003800000 */
[----:B------:R-:W0:Y:S01]  /*0080*/  LDC.64 R2, c[0x0][0x390] ;  /* 0x0000e400ff027b82 */ /* 0x000e220000000a00 */
[----:B------:R-:W1:Y:S01]  /*0090*/  LDCU.64 UR4, c[0x0][0x358] ;  /* 0x00006b00ff0477ac */ /* 0x000e620008000a00 */
[----:B------:R-:W2:Y:S01]  /*00a0*/  LDCU UR6, c[0x0][0x384] ;  /* 0x00007080ff0677ac */ /* 0x000ea20008000800 */
[----:B0-----:R-:W-:-:S05]  /*00b0*/  IMAD.WIDE R2, R5, 0x4, R2 ;  /* 0x0000000405027825 */ /* 0x001fca00078e0202 */
[----:B------:R-:W2:Y:S01]  /*00c0*/  LDC R5, c[0x0][0x388] ;  /* 0x0000e200ff057b82 */ /* 0x000ea20000000800 */
[----:B-1----:R-:W2:Y:S02]  /*00d0*/  LDG.E R0, desc[UR4][R2.64] ;  /* 0x0000000402007981 */ /* 0x002ea4000c1e1900 */
[----:B--2---:R-:W-:-:S05]  /*00e0*/  FFMA R5, R0, UR6, R5 ;  /* 0x0000000600057c23 */ /* 0x004fca0008000005 */
[----:B------:R-:W-:Y:S01]  /*00f0*/  STG.E desc[UR4][R2.64], R5 ;  /* 0x0000000502007986 */ /* 0x000fe2000c101904 */
[----:B------:R-:W-:Y:S05]  /*0100*/  EXIT ;  /* 0x000000000000794d */ /* 0x000fea0003800000 */
.L_x_0:
[----:B------:R-:W-:-:S00]  /*0110*/  BRA `(.L_x_0) ;  /* 0xfffffffc00fc7947 */ /* 0x000fc0000383ffff */
[----:B------:R-:W-:-:S00]  /*0120*/  NOP ;  /* 0x0000000000007918 */ /* 0x000fc00000000000 */
        /* <DEDUP_REMOVED lines=13> */
.L_x_1:


//--------------------- .nv.shared.reserved.0     --------------------------
	.section	.nv.shared.reserved.0,"aw",@nobits
	.weak		__nv_reservedSMEM_offset_0_alias
	.size		__nv_reservedSMEM_offset_0_alias, 0, 64
	.other		__nv_reservedSMEM_offset_0_alias,@"STO_CUDA_RESERVED_SHARED STV_DEFAULT"
__nv_reservedSMEM_offset_0_alias:
	.zero		0
	.zero		64


//--------------------- .nv.constant0._Z9saxpy_gpuiffPf --------------------------
	.section	.nv.constant0._Z9saxpy_gpuiffPf,"a",@progbits
	.sectionflags	@""
	.align	4
.nv.constant0._Z9saxpy_gpuiffPf:
	.zero		920


//--------------------- SYMBOLS --------------------------

	.type		.nv.reservedSmem.offset0,@object
	.size		.nv.reservedSmem.offset0,0x4
